	.headerflags	@"EF_CUDA_TEXMODE_UNIFIED EF_CUDA_64BIT_ADDRESS EF_CUDA_ACCELERATORS EF_CUDA_SM90 EF_CUDA_VIRTUAL_SM(EF_CUDA_SM90)"
	.elftype	@"ET_EXEC"


//--------------------- .nv.info                  --------------------------
	.section	.nv.info,"",@"SHT_CUDA_INFO"
	.align	4


	//----- nvinfo : EIATTR_REGCOUNT
	.align		4
        /*0000*/ 	.byte	0x04, 0x2f
        /*0002*/ 	.short	(.L_1 - .L_0)
	.align		4
.L_0:
        /*0004*/ 	.word	index@(triton_poi_fused__to_copy_add_arange_mul_3)
        /*0008*/ 	.word	0x00000008


	//----- nvinfo : EIATTR_MIN_STACK_SIZE
	.align		4
.L_1:
        /*000c*/ 	.byte	0x04, 0x12
        /*000e*/ 	.short	(.L_3 - .L_2)
	.align		4
.L_2:
        /*0010*/ 	.word	index@(triton_poi_fused__to_copy_add_arange_mul_3)
        /*0014*/ 	.word	0x00000000


	//----- nvinfo : EIATTR_FRAME_SIZE
	.align		4
.L_3:
        /*0018*/ 	.byte	0x04, 0x11
        /*001a*/ 	.short	(.L_5 - .L_4)
	.align		4
.L_4:
        /*001c*/ 	.word	index@(triton_poi_fused__to_copy_add_arange_mul_3)
        /*0020*/ 	.word	0x00000000


	//----- nvinfo : EIATTR_MIN_STACK_SIZE
	.align		4
.L_5:
        /*0024*/ 	.byte	0x04, 0x12
        /*0026*/ 	.short	(.L_7 - .L_6)
	.align		4
.L_6:
        /*0028*/ 	.word	index@(triton_poi_fused__to_copy_add_arange_mul_3)
        /*002c*/ 	.word	0x00000000
.L_7:


//--------------------- .nv.info.triton_poi_fused__to_copy_add_arange_mul_3 --------------------------
	.section	.nv.info.triton_poi_fused__to_copy_add_arange_mul_3,"",@"SHT_CUDA_INFO"
	.sectionflags	@""
	.align	4


	//----- nvinfo : EIATTR_CUDA_API_VERSION
	.align		4
        /*0000*/ 	.byte	0x04, 0x37
        /*0002*/ 	.short	(.L_9 - .L_8)
.L_8:
        /*0004*/ 	.word	0x0000007c


	//----- nvinfo : EIATTR_KPARAM_INFO
	.align		4
.L_9:
        /*0008*/ 	.byte	0x04, 0x17
        /*000a*/ 	.short	(.L_11 - .L_10)
.L_10:
        /*000c*/ 	.word	0x00000000
        /*0010*/ 	.short	0x0001
        /*0012*/ 	.short	0x0008
        /*0014*/ 	.byte	0x00, 0xf0, 0x11, 0x00


	//----- nvinfo : EIATTR_KPARAM_INFO
	.align		4
.L_11:
        /*0018*/ 	.byte	0x04, 0x17
        /*001a*/ 	.short	(.L_13 - .L_12)
.L_12:
        /*001c*/ 	.word	0x00000000
        /*0020*/ 	.short	0x0000
        /*0022*/ 	.short	0x0000
        /*0024*/ 	.byte	0x00, 0xf4, 0x21, 0x00


	//----- nvinfo : EIATTR_SPARSE_MMA_MASK
	.align		4
.L_13:
        /*0028*/ 	.byte	0x03, 0x50
        /*002a*/ 	.short	0x0000


	//----- nvinfo : EIATTR_MAXREG_COUNT
	.align		4
        /*002c*/ 	.byte	0x03, 0x1b
        /*002e*/ 	.short	0x00ff


	//----- nvinfo : EIATTR_EXIT_INSTR_OFFSETS
	.align		4
        /*0030*/ 	.byte	0x04, 0x1c
        /*0032*/ 	.short	(.L_15 - .L_14)


	//   ....[0]....
.L_14:
        /*0034*/ 	.word	0x000000c0


	//   ....[1]....
        /*0038*/ 	.word	0x000000f0


	//----- nvinfo : EIATTR_REQNTID
	.align		4
.L_15:
        /*003c*/ 	.byte	0x04, 0x10
        /*003e*/ 	.short	(.L_17 - .L_16)
.L_16:
        /*0040*/ 	.word	0x00000080
        /*0044*/ 	.word	0x00000001
        /*0048*/ 	.word	0x00000001


	//----- nvinfo : EIATTR_CBANK_PARAM_SIZE
	.align		4
.L_17:
        /*004c*/ 	.byte	0x03, 0x19
        /*004e*/ 	.short	0x000c


	//----- nvinfo : EIATTR_PARAM_CBANK
	.align		4
        /*0050*/ 	.byte	0x04, 0x0a
        /*0052*/ 	.short	(.L_19 - .L_18)
	.align		4
.L_18:
        /*0054*/ 	.word	index@(.nv.constant0.triton_poi_fused__to_copy_add_arange_mul_3)
        /*0058*/ 	.short	0x0210
        /*005a*/ 	.short	0x000c


	//----- nvinfo : EIATTR_SW_WAR
	.align		4
.L_19:
        /*005c*/ 	.byte	0x04, 0x36
        /*005e*/ 	.short	(.L_21 - .L_20)
.L_20:
        /*0060*/ 	.word	0x00000008
.L_21:


//--------------------- .nv.callgraph             --------------------------
	.section	.nv.callgraph,"",@"SHT_CUDA_CALLGRAPH"
	.align	4
	.sectionentsize	8
	.align		4
        /*0000*/ 	.word	0x00000000
	.align		4
        /*0004*/ 	.word	0xffffffff
	.align		4
        /*0008*/ 	.word	0x00000000
	.align		4
        /*000c*/ 	.word	0xfffffffe
	.align		4
        /*0010*/ 	.word	0x00000000
	.align		4
        /*0014*/ 	.word	0xfffffffd
	.align		4
        /*0018*/ 	.word	0x00000000
	.align		4
        /*001c*/ 	.word	0xfffffffc


//--------------------- .text.triton_poi_fused__to_copy_add_arange_mul_3 --------------------------
	.section	.text.triton_poi_fused__to_copy_add_arange_mul_3,"ax",@progbits
	.align	128
        .global         triton_poi_fused__to_copy_add_arange_mul_3
        .type           triton_poi_fused__to_copy_add_arange_mul_3,@function
        .size           triton_poi_fused__to_copy_add_arange_mul_3,(.L_x_1 - triton_poi_fused__to_copy_add_arange_mul_3)
        .other          triton_poi_fused__to_copy_add_arange_mul_3,@"STO_CUDA_ENTRY STV_DEFAULT"
triton_poi_fused__to_copy_add_arange_mul_3:
.text.triton_poi_fused__to_copy_add_arange_mul_3:
[----:B------:R-:W0:Y:S02]  /*0000*/  LDC R1, c[0x0][0x28] ;  /* 0x00000a00ff017b82 */ /* 0x000e240000000800 */
[----:B------:R-:W1:Y:S01]  /*0010*/  S2R R0, SR_TID.X ;  /* 0x0000000000007919 */ /* 0x000e620000002100 */
[----:B------:R-:W2:Y:S01]  /*0020*/  LDC.64 R2, c[0x0][0x210] ;  /* 0x00008400ff027b82 */ /* 0x000ea20000000a00 */
[----:B------:R-:W3:Y:S01]  /*0030*/  S2R R5, SR_CTAID.X ;  /* 0x0000000000057919 */ /* 0x000ee20000002500 */
[----:B-1----:R-:W-:-:S05]  /*0040*/  LOP3.LUT R0, R0, 0x7f, RZ, 0xc0, !PT ;  /* 0x0000007f00007812 */ /* 0x002fca00078ec0ff */
[----:B---3--:R-:W-:-:S04]  /*0050*/  IMAD R5, R5, 0x80, R0 ;  /* 0x0000008005057824 */ /* 0x008fc800078e0200 */
[C---:B--2---:R-:W-:Y:S01]  /*0060*/  IMAD.WIDE R2, R5.reuse, 0x8, R2 ;  /* 0x0000000805027825 */ /* 0x044fe200078e0202 */
[----:B------:R-:W-:Y:S02]  /*0070*/  I2FP.F32.S32 R0, R5 ;  /* 0x0000000500007245 */ /* 0x000fe40000201400 */
[----:B------:R-:W-:-:S03]  /*0080*/  ISETP.GE.AND P0, PT, R5, 0x80, PT ;  /* 0x000000800500780c */ /* 0x000fc60003f06270 */
[----:B------:R-:W-:-:S04]  /*0090*/  FMUL R0, R0, 0.5 ;  /* 0x3f00000000007820 */ /* 0x000fc80000400000 */
[----:B------:R-:W1:Y:S02]  /*00a0*/  F2I.TRUNC.NTZ R4, R0 ;  /* 0x0000000000047305 */ /* 0x000e64000020f100 */
[----:B-1----:R-:W-:-:S04]  /*00b0*/  SHF.R.S32.HI R5, RZ, 0x1f, R4 ;  /* 0x0000001fff057819 */ /* 0x002fc80000011404 */
[----:B------:R-:W-:Y:S05]  /*00c0*/  @P0 EXIT ;  /* 0x000000000000094d */ /* 0x000fea0003800000 */
[----:B------:R-:W-:Y:S02]  /*00d0*/  ULDC.64 UR4, c[0x0][0x208] ;  /* 0x0000820000047ab9 */ /* 0x000fe40000000a00 */
[----:B------:R-:W-:Y:S01]  /*00e0*/  STG.E.64 desc[UR4][R2.64], R4 ;  /* 0x0000000402007986 */ /* 0x000fe2000c101b04 */
[----:B------:R-:W-:Y:S05]  /*00f0*/  EXIT ;  /* 0x000000000000794d */ /* 0x000fea0003800000 */
.L_x_0:
[----:B------:R-:W-:-:S00]  /*0100*/  BRA `(.L_x_0) ;  /* 0xfffffffc00fc7947 */ /* 0x000fc0000383ffff */
[----:B------:R-:W-:-:S00]  /*0110*/  NOP ;  /* 0x0000000000007918 */ /* 0x000fc00000000000 */
        /* <DEDUP_REMOVED lines=14> */
.L_x_1:


//--------------------- .nv.constant0.triton_poi_fused__to_copy_add_arange_mul_3 --------------------------
	.section	.nv.constant0.triton_poi_fused__to_copy_add_arange_mul_3,"a",@progbits
	.sectionflags	@""
	.align	4
.nv.constant0.triton_poi_fused__to_copy_add_arange_mul_3:
	.zero		540
